//
// Generated by NVIDIA NVVM Compiler
//
// Compiler Build ID: CL-36424714
// Cuda compilation tools, release 13.0, V13.0.88
// Based on NVVM 20.0.0
//

.version 9.0
.target sm_100
.address_size 64

	// .globl	_Z6jacobiiPKfS0_Pf
// _ZZ21partialReduceResidualiPfS_S_E5s_red has been demoted

.visible .entry _Z6jacobiiPKfS0_Pf(
	.param .u32 _Z6jacobiiPKfS0_Pf_param_0,
	.param .u64 .ptr .align 1 _Z6jacobiiPKfS0_Pf_param_1,
	.param .u64 .ptr .align 1 _Z6jacobiiPKfS0_Pf_param_2,
	.param .u64 .ptr .align 1 _Z6jacobiiPKfS0_Pf_param_3
)
{
	.reg .pred 	%p<2>;
	.reg .b32 	%r<16>;
	.reg .b32 	%f<11>;
	.reg .b64 	%rd<23>;

	ld.param.u32 	%r4, [_Z6jacobiiPKfS0_Pf_param_0];
	ld.param.u64 	%rd1, [_Z6jacobiiPKfS0_Pf_param_1];
	ld.param.u64 	%rd2, [_Z6jacobiiPKfS0_Pf_param_2];
	ld.param.u64 	%rd3, [_Z6jacobiiPKfS0_Pf_param_3];
	mov.u32 	%r5, %ctaid.x;
	mov.u32 	%r6, %ntid.x;
	mov.u32 	%r7, %tid.x;
	mad.lo.s32 	%r1, %r5, %r6, %r7;
	mov.u32 	%r8, %ctaid.y;
	mov.u32 	%r9, %ntid.y;
	mov.u32 	%r10, %tid.y;
	mad.lo.s32 	%r11, %r8, %r9, %r10;
	max.s32 	%r12, %r1, %r11;
	setp.ge.s32 	%p1, %r12, %r4;
	@%p1 bra 	$L__BB0_2;
	cvta.to.global.u64 	%rd4, %rd1;
	cvta.to.global.u64 	%rd5, %rd2;
	cvta.to.global.u64 	%rd6, %rd3;
	add.s32 	%r13, %r4, 2;
	mad.lo.s32 	%r14, %r13, %r11, %r13;
	cvt.s64.s32 	%rd7, %r14;
	cvt.s64.s32 	%rd8, %r1;
	add.s64 	%rd9, %rd8, %rd7;
	shl.b64 	%rd10, %rd9, 2;
	add.s64 	%rd11, %rd4, %rd10;
	ld.global.f32 	%f1, [%rd11+4];
	cvt.s64.s32 	%rd12, %r13;
	sub.s64 	%rd13, %rd9, %rd12;
	shl.b64 	%rd14, %rd13, 2;
	add.s64 	%rd15, %rd5, %rd14;
	ld.global.f32 	%f2, [%rd15+4];
	add.f32 	%f3, %f1, %f2;
	add.s64 	%rd16, %rd9, %rd12;
	shl.b64 	%rd17, %rd16, 2;
	add.s64 	%rd18, %rd5, %rd17;
	ld.global.f32 	%f4, [%rd18+4];
	add.f32 	%f5, %f3, %f4;
	add.s32 	%r15, %r14, %r1;
	mul.wide.s32 	%rd19, %r15, 4;
	add.s64 	%rd20, %rd5, %rd19;
	ld.global.f32 	%f6, [%rd20];
	add.f32 	%f7, %f5, %f6;
	add.s64 	%rd21, %rd10, %rd5;
	ld.global.f32 	%f8, [%rd21+8];
	add.f32 	%f9, %f7, %f8;
	mul.f32 	%f10, %f9, 0f3E800000;
	add.s64 	%rd22, %rd6, %rd10;
	st.global.f32 	[%rd22+4], %f10;
$L__BB0_2:
	ret;

}
	// .globl	_Z21partialReduceResidualiPfS_S_
.visible .entry _Z21partialReduceResidualiPfS_S_(
	.param .u32 _Z21partialReduceResidualiPfS_S__param_0,
	.param .u64 .ptr .align 1 _Z21partialReduceResidualiPfS_S__param_1,
	.param .u64 .ptr .align 1 _Z21partialReduceResidualiPfS_S__param_2,
	.param .u64 .ptr .align 1 _Z21partialReduceResidualiPfS_S__param_3
)
{
	.reg .pred 	%p<10>;
	.reg .b32 	%r<9>;
	.reg .b32 	%f<6>;
	.reg .b64 	%rd<13>;
	.reg .b64 	%fd<26>;
	// demoted variable
	.shared .align 8 .b8 _ZZ21partialReduceResidualiPfS_S_E5s_red[2048];
	ld.param.u32 	%r5, [_Z21partialReduceResidualiPfS_S__param_0];
	ld.param.u64 	%rd1, [_Z21partialReduceResidualiPfS_S__param_1];
	ld.param.u64 	%rd2, [_Z21partialReduceResidualiPfS_S__param_2];
	ld.param.u64 	%rd3, [_Z21partialReduceResidualiPfS_S__param_3];
	mov.u32 	%r1, %ctaid.x;
	mov.u32 	%r6, %ntid.x;
	mov.u32 	%r2, %tid.x;
	mad.lo.s32 	%r3, %r1, %r6, %r2;
	shl.b32 	%r7, %r2, 3;
	mov.u32 	%r8, _ZZ21partialReduceResidualiPfS_S_E5s_red;
	add.s32 	%r4, %r8, %r7;
	mov.b64 	%rd4, 0;
	st.shared.u64 	[%r4], %rd4;
	setp.ge.s32 	%p1, %r3, %r5;
	@%p1 bra 	$L__BB1_2;
	cvta.to.global.u64 	%rd5, %rd1;
	cvta.to.global.u64 	%rd6, %rd2;
	mul.wide.s32 	%rd7, %r3, 4;
	add.s64 	%rd8, %rd5, %rd7;
	ld.global.f32 	%f1, [%rd8];
	add.s64 	%rd9, %rd6, %rd7;
	ld.global.f32 	%f2, [%rd9];
	sub.f32 	%f3, %f1, %f2;
	mul.f32 	%f4, %f3, %f3;
	cvt.f64.f32 	%fd1, %f4;
	st.shared.f64 	[%r4], %fd1;
$L__BB1_2:
	bar.sync 	0;
	setp.gt.u32 	%p2, %r2, 127;
	@%p2 bra 	$L__BB1_4;
	ld.shared.f64 	%fd2, [%r4+1024];
	ld.shared.f64 	%fd3, [%r4];
	add.f64 	%fd4, %fd2, %fd3;
	st.shared.f64 	[%r4], %fd4;
$L__BB1_4:
	bar.sync 	0;
	setp.gt.u32 	%p3, %r2, 63;
	@%p3 bra 	$L__BB1_6;
	ld.shared.f64 	%fd5, [%r4+512];
	ld.shared.f64 	%fd6, [%r4];
	add.f64 	%fd7, %fd5, %fd6;
	st.shared.f64 	[%r4], %fd7;
$L__BB1_6:
	bar.sync 	0;
	setp.gt.u32 	%p4, %r2, 31;
	@%p4 bra 	$L__BB1_8;
	ld.shared.f64 	%fd8, [%r4+256];
	ld.shared.f64 	%fd9, [%r4];
	add.f64 	%fd10, %fd8, %fd9;
	st.shared.f64 	[%r4], %fd10;
$L__BB1_8:
	bar.sync 	0;
	setp.gt.u32 	%p5, %r2, 15;
	@%p5 bra 	$L__BB1_10;
	ld.shared.f64 	%fd11, [%r4+128];
	ld.shared.f64 	%fd12, [%r4];
	add.f64 	%fd13, %fd11, %fd12;
	st.shared.f64 	[%r4], %fd13;
$L__BB1_10:
	bar.sync 	0;
	setp.gt.u32 	%p6, %r2, 7;
	@%p6 bra 	$L__BB1_12;
	ld.shared.f64 	%fd14, [%r4+64];
	ld.shared.f64 	%fd15, [%r4];
	add.f64 	%fd16, %fd14, %fd15;
	st.shared.f64 	[%r4], %fd16;
$L__BB1_12:
	bar.sync 	0;
	setp.gt.u32 	%p7, %r2, 3;
	@%p7 bra 	$L__BB1_14;
	ld.shared.f64 	%fd17, [%r4+32];
	ld.shared.f64 	%fd18, [%r4];
	add.f64 	%fd19, %fd17, %fd18;
	st.shared.f64 	[%r4], %fd19;
$L__BB1_14:
	bar.sync 	0;
	setp.gt.u32 	%p8, %r2, 1;
	@%p8 bra 	$L__BB1_16;
	ld.shared.f64 	%fd20, [%r4+16];
	ld.shared.f64 	%fd21, [%r4];
	add.f64 	%fd22, %fd20, %fd21;
	st.shared.f64 	[%r4], %fd22;
$L__BB1_16:
	bar.sync 	0;
	setp.ne.s32 	%p9, %r2, 0;
	@%p9 bra 	$L__BB1_18;
	ld.shared.f64 	%fd23, [_ZZ21partialReduceResidualiPfS_S_E5s_red+8];
	ld.shared.f64 	%fd24, [_ZZ21partialReduceResidualiPfS_S_E5s_red];
	add.f64 	%fd25, %fd23, %fd24;
	st.shared.f64 	[_ZZ21partialReduceResidualiPfS_S_E5s_red], %fd25;
	cvt.rn.f32.f64 	%f5, %fd25;
	cvta.to.global.u64 	%rd10, %rd3;
	mul.wide.u32 	%rd11, %r1, 4;
	add.s64 	%rd12, %rd10, %rd11;
	st.global.f32 	[%rd12], %f5;
$L__BB1_18:
	ret;

}


// ===== COMPILED SASS (sm_100) =====

	.target	sm_100

	.elftype	@"ET_EXEC"


//--------------------- .note.nv.tkinfo           --------------------------
	.section	.note.nv.tkinfo,"",@"SHT_NOTE"
	.sectionflags	@"SHF_NOTE_NV_TKINFO"
	.tkinfo
        /*0018*/ 	.word	0x00000002
        /*0030*/ 	.string	""
        /*0030*/ 	.string	"ptxas"
        /*0030*/ 	.string	"Cuda compilation tools, release 13.0, V13.0.88"
        /*0030*/ 	.string	"Build cuda_13.0.r13.0/compiler.36424714_0"
        /*0030*/ 	.string	"-arch sm_100 -m 64 "



//--------------------- .note.nv.cuinfo           --------------------------
	.section	.note.nv.cuinfo,"",@"SHT_NOTE"
	.sectionflags	@"SHF_NOTE_NV_CUINFO"
        /*0018*/ 	.short	0x0002
        /*001a*/ 	.short	0x0064
        /*001c*/ 	.short	0x0082
	.zero		2


//--------------------- .nv.info                  --------------------------
	.section	.nv.info,"",@"SHT_CUDA_INFO"
	.align	4


	//----- nvinfo : EIATTR_REGCOUNT
	.align		4
        /*0000*/ 	.byte	0x04, 0x2f
        /*0002*/ 	.short	(.L_1 - .L_0)
	.align		4
.L_0:
        /*0004*/ 	.word	index@(_Z6jacobiiPKfS0_Pf)
        /*0008*/ 	.word	0x00000013


	//----- nvinfo : EIATTR_FRAME_SIZE
	.align		4
.L_1:
        /*000c*/ 	.byte	0x04, 0x11
        /*000e*/ 	.short	(.L_3 - .L_2)
	.align		4
.L_2:
        /*0010*/ 	.word	index@(_Z6jacobiiPKfS0_Pf)
        /*0014*/ 	.word	0x00000000


	//----- nvinfo : EIATTR_REGCOUNT
	.align		4
.L_3:
        /*0018*/ 	.byte	0x04, 0x2f
        /*001a*/ 	.short	(.L_5 - .L_4)
	.align		4
.L_4:
        /*001c*/ 	.word	index@(_Z21partialReduceResidualiPfS_S_)
        /*0020*/ 	.word	0x0000000e


	//----- nvinfo : EIATTR_FRAME_SIZE
	.align		4
.L_5:
        /*0024*/ 	.byte	0x04, 0x11
        /*0026*/ 	.short	(.L_7 - .L_6)
	.align		4
.L_6:
        /*0028*/ 	.word	index@(_Z21partialReduceResidualiPfS_S_)
        /*002c*/ 	.word	0x00000000


	//----- nvinfo : EIATTR_MIN_STACK_SIZE
	.align		4
.L_7:
        /*0030*/ 	.byte	0x04, 0x12
        /*0032*/ 	.short	(.L_9 - .L_8)
	.align		4
.L_8:
        /*0034*/ 	.word	index@(_Z21partialReduceResidualiPfS_S_)
        /*0038*/ 	.word	0x00000000


	//----- nvinfo : EIATTR_MIN_STACK_SIZE
	.align		4
.L_9:
        /*003c*/ 	.byte	0x04, 0x12
        /*003e*/ 	.short	(.L_11 - .L_10)
	.align		4
.L_10:
        /*0040*/ 	.word	index@(_Z6jacobiiPKfS0_Pf)
        /*0044*/ 	.word	0x00000000
.L_11:


//--------------------- .nv.compat                --------------------------
	.section	.nv.compat,"",@"SHT_CUDA_COMPAT_INFO"
	.align	4
        /*0000*/ 	.byte	0x02, 0x09, 0x00, 0x00, 0x02, 0x02, 0x01, 0x00, 0x02, 0x05, 0x05, 0x00, 0x03, 0x07, 0x01, 0x01
        /*0010*/ 	.byte	0x02, 0x03, 0x00, 0x00, 0x02, 0x06, 0x01, 0x00, 0x04, 0x0b, 0x08, 0x00, 0x01, 0x00, 0x00, 0x00
        /*0020*/ 	.byte	0x00, 0x00, 0x00, 0x00


//--------------------- .nv.info._Z21partialReduceResidualiPfS_S_ --------------------------
	.section	.nv.info._Z21partialReduceResidualiPfS_S_,"",@"SHT_CUDA_INFO"
	.sectionflags	@""
	.align	4


	//----- nvinfo : EIATTR_CUDA_API_VERSION
	.align		4
        /*0000*/ 	.byte	0x04, 0x37
        /*0002*/ 	.short	(.L_13 - .L_12)
.L_12:
        /*0004*/ 	.word	0x00000082


	//----- nvinfo : EIATTR_KPARAM_INFO
	.align		4
.L_13:
        /*0008*/ 	.byte	0x04, 0x17
        /*000a*/ 	.short	(.L_15 - .L_14)
.L_14:
        /*000c*/ 	.word	0x00000000
        /*0010*/ 	.short	0x0003
        /*0012*/ 	.short	0x0018
        /*0014*/ 	.byte	0x00, 0xf5, 0x21, 0x00


	//----- nvinfo : EIATTR_KPARAM_INFO
	.align		4
.L_15:
        /*0018*/ 	.byte	0x04, 0x17
        /*001a*/ 	.short	(.L_17 - .L_16)
.L_16:
        /*001c*/ 	.word	0x00000000
        /*0020*/ 	.short	0x0002
        /*0022*/ 	.short	0x0010
        /*0024*/ 	.byte	0x00, 0xf5, 0x21, 0x00


	//----- nvinfo : EIATTR_KPARAM_INFO
	.align		4
.L_17:
        /*0028*/ 	.byte	0x04, 0x17
        /*002a*/ 	.short	(.L_19 - .L_18)
.L_18:
        /*002c*/ 	.word	0x00000000
        /*0030*/ 	.short	0x0001
        /*0032*/ 	.short	0x0008
        /*0034*/ 	.byte	0x00, 0xf5, 0x21, 0x00


	//----- nvinfo : EIATTR_KPARAM_INFO
	.align		4
.L_19:
        /*0038*/ 	.byte	0x04, 0x17
        /*003a*/ 	.short	(.L_21 - .L_20)
.L_20:
        /*003c*/ 	.word	0x00000000
        /*0040*/ 	.short	0x0000
        /*0042*/ 	.short	0x0000
        /*0044*/ 	.byte	0x00, 0xf0, 0x11, 0x00


	//----- nvinfo : EIATTR_SPARSE_MMA_MASK
	.align		4
.L_21:
        /*0048*/ 	.byte	0x03, 0x50
        /*004a*/ 	.short	0x0000


	//----- nvinfo : EIATTR_MAXREG_COUNT
	.align		4
        /*004c*/ 	.byte	0x03, 0x1b
        /*004e*/ 	.short	0x00ff


	//----- nvinfo : EIATTR_NUM_BARRIERS
	.align		4
        /*0050*/ 	.byte	0x02, 0x4c
        /*0052*/ 	.byte	0x01
	.zero		1


	//----- nvinfo : EIATTR_MERCURY_ISA_VERSION
	.align		4
        /*0054*/ 	.byte	0x03, 0x5f
        /*0056*/ 	.short	0x0101


	//----- nvinfo : EIATTR_VRC_CTA_INIT_COUNT
	.align		4
        /*0058*/ 	.byte	0x02, 0x4a
	.zero		1
	.zero		1


	//----- nvinfo : EIATTR_EXIT_INSTR_OFFSETS
	.align		4
        /*005c*/ 	.byte	0x04, 0x1c
        /*005e*/ 	.short	(.L_23 - .L_22)


	//   ....[0]....
.L_22:
        /*0060*/ 	.word	0x00000430


	//   ....[1]....
        /*0064*/ 	.word	0x000004b0


	//----- nvinfo : EIATTR_CBANK_PARAM_SIZE
	.align		4
.L_23:
        /*0068*/ 	.byte	0x03, 0x19
        /*006a*/ 	.short	0x0020


	//----- nvinfo : EIATTR_PARAM_CBANK
	.align		4
        /*006c*/ 	.byte	0x04, 0x0a
        /*006e*/ 	.short	(.L_25 - .L_24)
	.align		4
.L_24:
        /*0070*/ 	.word	index@(.nv.constant0._Z21partialReduceResidualiPfS_S_)
        /*0074*/ 	.short	0x0380
        /*0076*/ 	.short	0x0020


	//----- nvinfo : EIATTR_SW_WAR
	.align		4
.L_25:
        /*0078*/ 	.byte	0x04, 0x36
        /*007a*/ 	.short	(.L_27 - .L_26)
.L_26:
        /*007c*/ 	.word	0x00000008
.L_27:


//--------------------- .nv.info._Z6jacobiiPKfS0_Pf --------------------------
	.section	.nv.info._Z6jacobiiPKfS0_Pf,"",@"SHT_CUDA_INFO"
	.sectionflags	@""
	.align	4


	//----- nvinfo : EIATTR_CUDA_API_VERSION
	.align		4
        /*0000*/ 	.byte	0x04, 0x37
        /*0002*/ 	.short	(.L_29 - .L_28)
.L_28:
        /*0004*/ 	.word	0x00000082


	//----- nvinfo : EIATTR_KPARAM_INFO
	.align		4
.L_29:
        /*0008*/ 	.byte	0x04, 0x17
        /*000a*/ 	.short	(.L_31 - .L_30)
.L_30:
        /*000c*/ 	.word	0x00000000
        /*0010*/ 	.short	0x0003
        /*0012*/ 	.short	0x0018
        /*0014*/ 	.byte	0x00, 0xf5, 0x21, 0x00


	//----- nvinfo : EIATTR_KPARAM_INFO
	.align		4
.L_31:
        /*0018*/ 	.byte	0x04, 0x17
        /*001a*/ 	.short	(.L_33 - .L_32)
.L_32:
        /*001c*/ 	.word	0x00000000
        /*0020*/ 	.short	0x0002
        /*0022*/ 	.short	0x0010
        /*0024*/ 	.byte	0x00, 0xf5, 0x21, 0x00


	//----- nvinfo : EIATTR_KPARAM_INFO
	.align		4
.L_33:
        /*0028*/ 	.byte	0x04, 0x17
        /*002a*/ 	.short	(.L_35 - .L_34)
.L_34:
        /*002c*/ 	.word	0x00000000
        /*0030*/ 	.short	0x0001
        /*0032*/ 	.short	0x0008
        /*0034*/ 	.byte	0x00, 0xf5, 0x21, 0x00


	//----- nvinfo : EIATTR_KPARAM_INFO
	.align		4
.L_35:
        /*0038*/ 	.byte	0x04, 0x17
        /*003a*/ 	.short	(.L_37 - .L_36)
.L_36:
        /*003c*/ 	.word	0x00000000
        /*0040*/ 	.short	0x0000
        /*0042*/ 	.short	0x0000
        /*0044*/ 	.byte	0x00, 0xf0, 0x11, 0x00


	//----- nvinfo : EIATTR_SPARSE_MMA_MASK
	.align		4
.L_37:
        /*0048*/ 	.byte	0x03, 0x50
        /*004a*/ 	.short	0x0000


	//----- nvinfo : EIATTR_MAXREG_COUNT
	.align		4
        /*004c*/ 	.byte	0x03, 0x1b
        /*004e*/ 	.short	0x00ff


	//----- nvinfo : EIATTR_MERCURY_ISA_VERSION
	.align		4
        /*0050*/ 	.byte	0x03, 0x5f
        /*0052*/ 	.short	0x0101


	//----- nvinfo : EIATTR_VRC_CTA_INIT_COUNT
	.align		4
        /*0054*/ 	.byte	0x02, 0x4a
	.zero		1
	.zero		1


	//----- nvinfo : EIATTR_EXIT_INSTR_OFFSETS
	.align		4
        /*0058*/ 	.byte	0x04, 0x1c
        /*005a*/ 	.short	(.L_39 - .L_38)


	//   ....[0]....
.L_38:
        /*005c*/ 	.word	0x000000c0


	//   ....[1]....
        /*0060*/ 	.word	0x00000340


	//----- nvinfo : EIATTR_CBANK_PARAM_SIZE
	.align		4
.L_39:
        /*0064*/ 	.byte	0x03, 0x19
        /*0066*/ 	.short	0x0020


	//----- nvinfo : EIATTR_PARAM_CBANK
	.align		4
        /*0068*/ 	.byte	0x04, 0x0a
        /*006a*/ 	.short	(.L_41 - .L_40)
	.align		4
.L_40:
        /*006c*/ 	.word	index@(.nv.constant0._Z6jacobiiPKfS0_Pf)
        /*0070*/ 	.short	0x0380
        /*0072*/ 	.short	0x0020


	//----- nvinfo : EIATTR_SW_WAR
	.align		4
.L_41:
        /*0074*/ 	.byte	0x04, 0x36
        /*0076*/ 	.short	(.L_43 - .L_42)
.L_42:
        /*0078*/ 	.word	0x00000008
.L_43:


//--------------------- .nv.callgraph             --------------------------
	.section	.nv.callgraph,"",@"SHT_CUDA_CALLGRAPH"
	.align	4
	.sectionentsize	8
	.align		4
        /*0000*/ 	.word	0x00000000
	.align		4
        /*0004*/ 	.word	0xffffffff
	.align		4
        /*0008*/ 	.word	0x00000000
	.align		4
        /*000c*/ 	.word	0xfffffffe
	.align		4
        /*0010*/ 	.word	0x00000000
	.align		4
        /*0014*/ 	.word	0xfffffffd
	.align		4
        /*0018*/ 	.word	0x00000000
	.align		4
        /*001c*/ 	.word	0xfffffffc


//--------------------- .text._Z21partialReduceResidualiPfS_S_ --------------------------
	.section	.text._Z21partialReduceResidualiPfS_S_,"ax",@progbits
	.align	128
        .global         _Z21partialReduceResidualiPfS_S_
        .type           _Z21partialReduceResidualiPfS_S_,@function
        .size           _Z21partialReduceResidualiPfS_S_,(.L_x_2 - _Z21partialReduceResidualiPfS_S_)
        .other          _Z21partialReduceResidualiPfS_S_,@"STO_CUDA_ENTRY STV_DEFAULT"
_Z21partialReduceResidualiPfS_S_:
.text._Z21partialReduceResidualiPfS_S_:
[----:B------:R-:W-:Y:S01]  /*0000*/  LDC R1, c[0x0][0x37c] ;  /* 0x0000df00ff017b82 */ /* 0x000fe20000000800 */
[----:B------:R-:W0:Y:S01]  /*0010*/  S2R R0, SR_CTAID.X ;  /* 0x0000000000007919 */ /* 0x000e220000002500 */
[----:B------:R-:W0:Y:S01]  /*0020*/  LDCU UR4, c[0x0][0x360] ;  /* 0x00006c00ff0477ac */ /* 0x000e220008000800 */
[----:B------:R-:W0:Y:S01]  /*0030*/  S2R R3, SR_TID.X ;  /* 0x0000000000037919 */ /* 0x000e220000002100 */
[----:B------:R-:W1:Y:S01]  /*0040*/  LDCU UR5, c[0x0][0x380] ;  /* 0x00007000ff0577ac */ /* 0x000e620008000800 */
[----:B------:R-:W2:Y:S01]  /*0050*/  LDCU.64 UR6, c[0x0][0x358] ;  /* 0x00006b00ff0677ac */ /* 0x000ea20008000a00 */
[----:B0-----:R-:W-:-:S05]  /*0060*/  IMAD R9, R0, UR4, R3 ;  /* 0x0000000400097c24 */ /* 0x001fca000f8e0203 */
[----:B-1----:R-:W-:-:S13]  /*0070*/  ISETP.GE.AND P0, PT, R9, UR5, PT ;  /* 0x0000000509007c0c */ /* 0x002fda000bf06270 */
[----:B------:R-:W0:Y:S08]  /*0080*/  @!P0 LDC.64 R4, c[0x0][0x388] ;  /* 0x0000e200ff048b82 */ /* 0x000e300000000a00 */
[----:B------:R-:W1:Y:S01]  /*0090*/  @!P0 LDC.64 R6, c[0x0][0x390] ;  /* 0x0000e400ff068b82 */ /* 0x000e620000000a00 */
[----:B0-----:R-:W-:-:S06]  /*00a0*/  @!P0 IMAD.WIDE R4, R9, 0x4, R4 ;  /* 0x0000000409048825 */ /* 0x001fcc00078e0204 */
[----:B--2---:R-:W2:Y:S01]  /*00b0*/  @!P0 LDG.E R4, desc[UR6][R4.64] ;  /* 0x0000000604048981 */ /* 0x004ea2000c1e1900 */
[----:B-1----:R-:W-:-:S06]  /*00c0*/  @!P0 IMAD.WIDE R6, R9, 0x4, R6 ;  /* 0x0000000409068825 */ /* 0x002fcc00078e0206 */
[----:B------:R-:W2:Y:S01]  /*00d0*/  @!P0 LDG.E R7, desc[UR6][R6.64] ;  /* 0x0000000606078981 */ /* 0x000ea2000c1e1900 */
[----:B------:R-:W0:Y:S01]  /*00e0*/  S2UR UR5, SR_CgaCtaId ;  /* 0x00000000000579c3 */ /* 0x000e220000008800 */
[----:B------:R-:W-:Y:S01]  /*00f0*/  CS2R R10, SRZ ;  /* 0x00000000000a7805 */ /* 0x000fe2000001ff00 */
[----:B------:R-:W-:Y:S02]  /*0100*/  UMOV UR4, 0x400 ;  /* 0x0000040000047882 */ /* 0x000fe40000000000 */
[----:B0-----:R-:W-:Y:S01]  /*0110*/  ULEA UR4, UR5, UR4, 0x18 ;  /* 0x0000000405047291 */ /* 0x001fe2000f8ec0ff */
[----:B------:R-:W-:Y:S01]  /*0120*/  ISETP.GT.U32.AND P1, PT, R3, 0x7f, PT ;  /* 0x0000007f0300780c */ /* 0x000fe20003f24070 */
[----:B--2---:R-:W-:-:S04]  /*0130*/  @!P0 FADD R2, R4, -R7 ;  /* 0x8000000704028221 */ /* 0x004fc80000000000 */
[----:B------:R-:W-:-:S04]  /*0140*/  @!P0 FMUL R8, R2, R2 ;  /* 0x0000000202088220 */ /* 0x000fc80000400000 */
[----:B------:R-:W0:Y:S01]  /*0150*/  @!P0 F2F.F64.F32 R10, R8 ;  /* 0x00000008000a8310 */ /* 0x000e220000201800 */
[----:B------:R-:W-:-:S05]  /*0160*/  LEA R2, R3, UR4, 0x3 ;  /* 0x0000000403027c11 */ /* 0x000fca000f8e18ff */
[----:B0-----:R-:W-:Y:S01]  /*0170*/  STS.64 [R2], R10 ;  /* 0x0000000a02007388 */ /* 0x001fe20000000a00 */
[----:B------:R-:W-:Y:S06]  /*0180*/  BAR.SYNC.DEFER_BLOCKING 0x0 ;  /* 0x0000000000007b1d */ /* 0x000fec0000010000 */
[----:B------:R-:W-:Y:S04]  /*0190*/  @!P1 LDS.64 R4, [R2+0x400] ;  /* 0x0004000002049984 */ /* 0x000fe80000000a00 */
[----:B------:R-:W0:Y:S01]  /*01a0*/  @!P1 LDS.64 R6, [R2] ;  /* 0x0000000002069984 */ /* 0x000e220000000a00 */
[----:B------:R-:W-:Y:S01]  /*01b0*/  ISETP.GT.U32.AND P0, PT, R3, 0x3f, PT ;  /* 0x0000003f0300780c */ /* 0x000fe20003f04070 */
[----:B0-----:R-:W-:-:S07]  /*01c0*/  @!P1 DADD R4, R4, R6 ;  /* 0x0000000004049229 */ /* 0x001fce0000000006 */
[----:B------:R-:W-:Y:S01]  /*01d0*/  @!P1 STS.64 [R2], R4 ;  /* 0x0000000402009388 */ /* 0x000fe20000000a00 */
        /* <DEDUP_REMOVED lines=33> */
[----:B------:R-:W-:Y:S01]  /*03f0*/  ISETP.NE.AND P0, PT, R3, RZ, PT ;  /* 0x000000ff0300720c */ /* 0x000fe20003f05270 */
[----:B0-----:R-:W-:-:S07]  /*0400*/  @!P1 DADD R4, R4, R10 ;  /* 0x0000000004049229 */ /* 0x001fce000000000a */
[----:B------:R0:W-:Y:S01]  /*0410*/  @!P1 STS.64 [R2], R4 ;  /* 0x0000000402009388 */ /* 0x0001e20000000a00 */
[----:B------:R-:W-:Y:S06]  /*0420*/  BAR.SYNC.DEFER_BLOCKING 0x0 ;  /* 0x0000000000007b1d */ /* 0x000fec0000010000 */
[----:B------:R-:W-:Y:S05]  /*0430*/  @P0 EXIT ;  /* 0x000000000000094d */ /* 0x000fea0003800000 */
[----:B------:R-:W1:Y:S01]  /*0440*/  LDS.128 R8, [UR4] ;  /* 0x00000004ff087984 */ /* 0x000e620008000c00 */
[----:B0-----:R-:W0:Y:S02]  /*0450*/  LDC.64 R4, c[0x0][0x398] ;  /* 0x0000e600ff047b82 */ /* 0x001e240000000a00 */
[----:B0-----:R-:W-:Y:S01]  /*0460*/  IMAD.WIDE.U32 R4, R0, 0x4, R4 ;  /* 0x0000000400047825 */ /* 0x001fe200078e0004 */
[----:B-1----:R-:W-:-:S06]  /*0470*/  DADD R2, R10, R8 ;  /* 0x000000000a027229 */ /* 0x002fcc0000000008 */
[----:B------:R-:W0:Y:S01]  /*0480*/  F2F.F32.F64 R7, R2 ;  /* 0x0000000200077310 */ /* 0x000e220000301000 */
[----:B------:R-:W-:Y:S04]  /*0490*/  STS.64 [UR4], R2 ;  /* 0x00000002ff007988 */ /* 0x000fe80008000a04 */
[----:B0-----:R-:W-:Y:S01]  /*04a0*/  STG.E desc[UR6][R4.64], R7 ;  /* 0x0000000704007986 */ /* 0x001fe2000c101906 */
[----:B------:R-:W-:Y:S05]  /*04b0*/  EXIT ;  /* 0x000000000000794d */ /* 0x000fea0003800000 */
.L_x_0:
[----:B------:R-:W-:-:S00]  /*04c0*/  BRA `(.L_x_0) ;  /* 0xfffffffc00fc7947 */ /* 0x000fc0000383ffff */
[----:B------:R-:W-:-:S00]  /*04d0*/  NOP ;  /* 0x0000000000007918 */ /* 0x000fc00000000000 */
        /* <DEDUP_REMOVED lines=10> */
.L_x_2:


//--------------------- .text._Z6jacobiiPKfS0_Pf  --------------------------
	.section	.text._Z6jacobiiPKfS0_Pf,"ax",@progbits
	.align	128
        .global         _Z6jacobiiPKfS0_Pf
        .type           _Z6jacobiiPKfS0_Pf,@function
        .size           _Z6jacobiiPKfS0_Pf,(.L_x_3 - _Z6jacobiiPKfS0_Pf)
        .other          _Z6jacobiiPKfS0_Pf,@"STO_CUDA_ENTRY STV_DEFAULT"
_Z6jacobiiPKfS0_Pf:
.text._Z6jacobiiPKfS0_Pf:
[----:B------:R-:W-:Y:S01]  /*0000*/  LDC R1, c[0x0][0x37c] ;  /* 0x0000df00ff017b82 */ /* 0x000fe20000000800 */
[----:B------:R-:W0:Y:S07]  /*0010*/  S2R R0, SR_TID.X ;  /* 0x0000000000007919 */ /* 0x000e2e0000002100 */
[----:B------:R-:W0:Y:S01]  /*0020*/  S2UR UR4, SR_CTAID.X ;  /* 0x00000000000479c3 */ /* 0x000e220000002500 */
[----:B------:R-:W1:Y:S07]  /*0030*/  S2R R3, SR_TID.Y ;  /* 0x0000000000037919 */ /* 0x000e6e0000002200 */
[----:B------:R-:W0:Y:S08]  /*0040*/  LDC R5, c[0x0][0x360] ;  /* 0x0000d800ff057b82 */ /* 0x000e300000000800 */
[----:B------:R-:W1:Y:S08]  /*0050*/  S2UR UR5, SR_CTAID.Y ;  /* 0x00000000000579c3 */ /* 0x000e700000002600 */
[----:B------:R-:W1:Y:S08]  /*0060*/  LDC R2, c[0x0][0x364] ;  /* 0x0000d900ff027b82 */ /* 0x000e700000000800 */
[----:B------:R-:W2:Y:S01]  /*0070*/  LDC R7, c[0x0][0x380] ;  /* 0x0000e000ff077b82 */ /* 0x000ea20000000800 */
[----:B0-----:R-:W-:-:S02]  /*0080*/  IMAD R5, R5, UR4, R0 ;  /* 0x0000000405057c24 */ /* 0x001fc4000f8e0200 */
[----:B-1----:R-:W-:-:S05]  /*0090*/  IMAD R0, R2, UR5, R3 ;  /* 0x0000000502007c24 */ /* 0x002fca000f8e0203 */
[----:B------:R-:W-:-:S04]  /*00a0*/  VIMNMX R2, PT, PT, R5, R0, !PT ;  /* 0x0000000005027248 */ /* 0x000fc80007fe0100 */
[----:B--2---:R-:W-:-:S13]  /*00b0*/  ISETP.GE.AND P0, PT, R2, R7, PT ;  /* 0x000000070200720c */ /* 0x004fda0003f06270 */
[----:B------:R-:W-:Y:S05]  /*00c0*/  @P0 EXIT ;  /* 0x000000000000094d */ /* 0x000fea0003800000 */
[----:B------:R-:W-:Y:S01]  /*00d0*/  VIADD R7, R7, 0x2 ;  /* 0x0000000207077836 */ /* 0x000fe20000000000 */
[----:B------:R-:W0:Y:S01]  /*00e0*/  LDCU.128 UR8, c[0x0][0x390] ;  /* 0x00007200ff0877ac */ /* 0x000e220008000c00 */
[----:B------:R-:W1:Y:S01]  /*00f0*/  LDC.64 R2, c[0x0][0x390] ;  /* 0x0000e400ff027b82 */ /* 0x000e620000000a00 */
[----:B------:R-:W-:Y:S01]  /*0100*/  SHF.R.S32.HI R9, RZ, 0x1f, R5 ;  /* 0x0000001fff097819 */ /* 0x000fe20000011405 */
[--C-:B------:R-:W-:Y:S01]  /*0110*/  IMAD R12, R0, R7, R7.reuse ;  /* 0x00000007000c7224 */ /* 0x100fe200078e0207 */
[----:B------:R-:W2:Y:S01]  /*0120*/  LDCU.64 UR6, c[0x0][0x388] ;  /* 0x00007100ff0677ac */ /* 0x000ea20008000a00 */
[----:B------:R-:W-:-:S03]  /*0130*/  SHF.R.S32.HI R4, RZ, 0x1f, R7 ;  /* 0x0000001fff047819 */ /* 0x000fc60000011407 */
[----:B------:R-:W-:Y:S01]  /*0140*/  IADD3 R0, P0, PT, R5, R12, RZ ;  /* 0x0000000c05007210 */ /* 0x000fe20007f1e0ff */
[----:B------:R-:W3:Y:S03]  /*0150*/  LDCU.64 UR4, c[0x0][0x358] ;  /* 0x00006b00ff0477ac */ /* 0x000ee60008000a00 */
[----:B------:R-:W-:Y:S01]  /*0160*/  LEA.HI.X.SX32 R11, R12, R9, 0x1, P0 ;  /* 0x000000090c0b7211 */ /* 0x000fe200000f0eff */
[C---:B------:R-:W-:Y:S01]  /*0170*/  IMAD.SHL.U32 R6, R0.reuse, 0x4, RZ ;  /* 0x0000000400067824 */ /* 0x040fe200078e00ff */
[CC--:B------:R-:W-:Y:S02]  /*0180*/  IADD3 R9, P0, PT, -R7.reuse, R0.reuse, RZ ;  /* 0x0000000007097210 */ /* 0x0c0fe40007f1e1ff */
[----:B------:R-:W-:Y:S01]  /*0190*/  IADD3 R13, P1, PT, R7, R0, RZ ;  /* 0x00000000070d7210 */ /* 0x000fe20007f3e0ff */
[----:B------:R-:W-:Y:S01]  /*01a0*/  IMAD.IADD R7, R5, 0x1, R12 ;  /* 0x0000000105077824 */ /* 0x000fe200078e020c */
[--C-:B------:R-:W-:Y:S01]  /*01b0*/  SHF.L.U64.HI R0, R0, 0x2, R11.reuse ;  /* 0x0000000200007819 */ /* 0x100fe2000001020b */
[----:B------:R-:W-:Y:S01]  /*01c0*/  IMAD.X R16, R11, 0x1, ~R4, P0 ;  /* 0x000000010b107824 */ /* 0x000fe200000e0e04 */
[----:B0-----:R-:W-:Y:S01]  /*01d0*/  LEA R8, P0, R9, UR8, 0x2 ;  /* 0x0000000809087c11 */ /* 0x001fe2000f8010ff */
[----:B------:R-:W-:Y:S01]  /*01e0*/  IMAD.X R14, R4, 0x1, R11, P1 ;  /* 0x00000001040e7824 */ /* 0x000fe200008e060b */
[----:B--2---:R-:W-:-:S02]  /*01f0*/  IADD3 R10, P1, PT, R6, UR6, RZ ;  /* 0x00000006060a7c10 */ /* 0x004fc4000ff3e0ff */
[----:B------:R-:W-:Y:S02]  /*0200*/  LEA.HI.X R9, R9, UR9, R16, 0x2, P0 ;  /* 0x0000000909097c11 */ /* 0x000fe400080f1410 */
[C---:B------:R-:W-:Y:S02]  /*0210*/  LEA R4, P0, R13.reuse, UR8, 0x2 ;  /* 0x000000080d047c11 */ /* 0x040fe4000f8010ff */
[----:B------:R-:W-:Y:S02]  /*0220*/  IADD3.X R11, PT, PT, R0, UR7, RZ, P1, !PT ;  /* 0x00000007000b7c10 */ /* 0x000fe40008ffe4ff */
[----:B------:R-:W-:Y:S01]  /*0230*/  LEA.HI.X R5, R13, UR9, R14, 0x2, P0 ;  /* 0x000000090d057c11 */ /* 0x000fe200080f140e */
[----:B---3--:R-:W2:Y:S01]  /*0240*/  LDG.E R9, desc[UR4][R8.64+0x4] ;  /* 0x0000040408097981 */ /* 0x008ea2000c1e1900 */
[----:B-1----:R-:W-:-:S03]  /*0250*/  IMAD.WIDE R2, R7, 0x4, R2 ;  /* 0x0000000407027825 */ /* 0x002fc600078e0202 */
[----:B------:R-:W2:Y:S01]  /*0260*/  LDG.E R10, desc[UR4][R10.64+0x4] ;  /* 0x000004040a0a7981 */ /* 0x000ea2000c1e1900 */
[----:B------:R-:W-:-:S03]  /*0270*/  IADD3 R12, P0, PT, R6, UR8, RZ ;  /* 0x00000008060c7c10 */ /* 0x000fc6000ff1e0ff */
[----:B------:R-:W3:Y:S01]  /*0280*/  LDG.E R4, desc[UR4][R4.64+0x4] ;  /* 0x0000040404047981 */ /* 0x000ee2000c1e1900 */
[----:B------:R-:W-:-:S03]  /*0290*/  IADD3.X R13, PT, PT, R0, UR9, RZ, P0, !PT ;  /* 0x00000009000d7c10 */ /* 0x000fc600087fe4ff */
[----:B------:R-:W4:Y:S04]  /*02a0*/  LDG.E R2, desc[UR4][R2.64] ;  /* 0x0000000402027981 */ /* 0x000f28000c1e1900 */
[----:B------:R-:W5:Y:S01]  /*02b0*/  LDG.E R12, desc[UR4][R12.64+0x8] ;  /* 0x000008040c0c7981 */ /* 0x000f62000c1e1900 */
[----:B------:R-:W-:Y:S01]  /*02c0*/  IADD3 R6, P0, PT, R6, UR10, RZ ;  /* 0x0000000a06067c10 */ /* 0x000fe2000ff1e0ff */
[----:B--2---:R-:W-:-:S04]  /*02d0*/  FADD R7, R10, R9 ;  /* 0x000000090a077221 */ /* 0x004fc80000000000 */
[----:B---3--:R-:W-:-:S04]  /*02e0*/  FADD R7, R7, R4 ;  /* 0x0000000407077221 */ /* 0x008fc80000000000 */
[----:B----4-:R-:W-:-:S04]  /*02f0*/  FADD R7, R7, R2 ;  /* 0x0000000207077221 */ /* 0x010fc80000000000 */
[----:B-----5:R-:W-:Y:S01]  /*0300*/  FADD R8, R7, R12 ;  /* 0x0000000c07087221 */ /* 0x020fe20000000000 */
[----:B------:R-:W-:-:S03]  /*0310*/  IADD3.X R7, PT, PT, R0, UR11, RZ, P0, !PT ;  /* 0x0000000b00077c10 */ /* 0x000fc600087fe4ff */
[----:B------:R-:W-:-:S05]  /*0320*/  FMUL R9, R8, 0.25 ;  /* 0x3e80000008097820 */ /* 0x000fca0000400000 */
[----:B------:R-:W-:Y:S01]  /*0330*/  STG.E desc[UR4][R6.64+0x4], R9 ;  /* 0x0000040906007986 */ /* 0x000fe2000c101904 */
[----:B------:R-:W-:Y:S05]  /*0340*/  EXIT ;  /* 0x000000000000794d */ /* 0x000fea0003800000 */
.L_x_1:
        /* <DEDUP_REMOVED lines=11> */
.L_x_3:


//--------------------- .nv.shared._Z21partialReduceResidualiPfS_S_ --------------------------
	.section	.nv.shared._Z21partialReduceResidualiPfS_S_,"aw",@nobits
	.sectionflags	@""
	.align	8
.nv.shared._Z21partialReduceResidualiPfS_S_:
	.zero		3072


//--------------------- .nv.shared.reserved.0     --------------------------
	.section	.nv.shared.reserved.0,"aw",@nobits
	.weak		__nv_reservedSMEM_offset_0_alias
	.size		__nv_reservedSMEM_offset_0_alias, 0, 64
	.other		__nv_reservedSMEM_offset_0_alias,@"STO_CUDA_RESERVED_SHARED STV_DEFAULT"
__nv_reservedSMEM_offset_0_alias:
	.zero		0
	.zero		64


//--------------------- .nv.constant0._Z21partialReduceResidualiPfS_S_ --------------------------
	.section	.nv.constant0._Z21partialReduceResidualiPfS_S_,"a",@progbits
	.sectionflags	@""
	.align	4
.nv.constant0._Z21partialReduceResidualiPfS_S_:
	.zero		928


//--------------------- .nv.constant0._Z6jacobiiPKfS0_Pf --------------------------
	.section	.nv.constant0._Z6jacobiiPKfS0_Pf,"a",@progbits
	.sectionflags	@""
	.align	4
.nv.constant0._Z6jacobiiPKfS0_Pf:
	.zero		928


//--------------------- SYMBOLS --------------------------

	.type		.nv.reservedSmem.offset0,@object
	.size		.nv.reservedSmem.offset0,0x4
	.type		.nv.reservedSmem.cap,@object
	.size		.nv.reservedSmem.cap,0x4
